//
// Generated by NVIDIA NVVM Compiler
//
// Compiler Build ID: CL-36424714
// Cuda compilation tools, release 13.0, V13.0.88
// Based on NVVM 20.0.0
//

.version 9.0
.target sm_100
.address_size 64

	// .globl	_Z6cal_piPdifii

.visible .entry _Z6cal_piPdifii(
	.param .u64 .ptr .align 1 _Z6cal_piPdifii_param_0,
	.param .u32 _Z6cal_piPdifii_param_1,
	.param .f32 _Z6cal_piPdifii_param_2,
	.param .u32 _Z6cal_piPdifii_param_3,
	.param .u32 _Z6cal_piPdifii_param_4
)
{
	.reg .pred 	%p<7>;
	.reg .b32 	%r<34>;
	.reg .b32 	%f<17>;
	.reg .b64 	%rd<5>;
	.reg .b64 	%fd<35>;

	ld.param.u64 	%rd2, [_Z6cal_piPdifii_param_0];
	ld.param.u32 	%r12, [_Z6cal_piPdifii_param_1];
	ld.param.u32 	%r13, [_Z6cal_piPdifii_param_3];
	ld.param.u32 	%r14, [_Z6cal_piPdifii_param_4];
	mov.u32 	%r15, %ctaid.x;
	mov.u32 	%r16, %ntid.x;
	mov.u32 	%r17, %tid.x;
	mad.lo.s32 	%r32, %r15, %r16, %r17;
	setp.ge.s32 	%p1, %r32, %r12;
	@%p1 bra 	$L__BB0_7;
	cvta.to.global.u64 	%rd3, %rd2;
	cvt.rn.f32.s32 	%f1, %r12;
	mul.wide.s32 	%rd4, %r32, 8;
	add.s64 	%rd1, %rd3, %rd4;
	mul.lo.s32 	%r2, %r14, %r13;
	ld.global.f64 	%fd34, [%rd1];
	add.s32 	%r18, %r32, %r2;
	max.s32 	%r19, %r12, %r18;
	setp.lt.s32 	%p2, %r18, %r12;
	selp.u32 	%r20, 1, 0, %p2;
	add.s32 	%r21, %r18, %r20;
	sub.s32 	%r22, %r19, %r21;
	div.u32 	%r23, %r22, %r2;
	add.s32 	%r3, %r23, %r20;
	and.b32  	%r24, %r3, 3;
	setp.eq.s32 	%p3, %r24, 3;
	@%p3 bra 	$L__BB0_4;
	add.s32 	%r25, %r3, 1;
	and.b32  	%r26, %r25, 3;
	neg.s32 	%r30, %r26;
$L__BB0_3:
	.pragma "nounroll";
	cvt.rn.f32.s32 	%f2, %r32;
	add.f32 	%f3, %f2, 0f3F000000;
	div.rn.f32 	%f4, %f3, %f1;
	cvt.f64.f32 	%fd10, %f4;
	fma.rn.f64 	%fd11, %fd10, %fd10, 0d3FF0000000000000;
	mov.f64 	%fd12, 0d4010000000000000;
	div.rn.f64 	%fd13, %fd12, %fd11;
	add.f64 	%fd34, %fd13, %fd34;
	add.s32 	%r32, %r32, %r2;
	add.s32 	%r30, %r30, 1;
	setp.ne.s32 	%p4, %r30, 0;
	@%p4 bra 	$L__BB0_3;
$L__BB0_4:
	setp.lt.u32 	%p5, %r3, 3;
	@%p5 bra 	$L__BB0_6;
$L__BB0_5:
	cvt.rn.f32.s32 	%f5, %r32;
	add.f32 	%f6, %f5, 0f3F000000;
	div.rn.f32 	%f7, %f6, %f1;
	cvt.f64.f32 	%fd14, %f7;
	fma.rn.f64 	%fd15, %fd14, %fd14, 0d3FF0000000000000;
	mov.f64 	%fd16, 0d4010000000000000;
	div.rn.f64 	%fd17, %fd16, %fd15;
	add.f64 	%fd18, %fd17, %fd34;
	add.s32 	%r27, %r32, %r2;
	cvt.rn.f32.s32 	%f8, %r27;
	add.f32 	%f9, %f8, 0f3F000000;
	div.rn.f32 	%f10, %f9, %f1;
	cvt.f64.f32 	%fd19, %f10;
	fma.rn.f64 	%fd20, %fd19, %fd19, 0d3FF0000000000000;
	div.rn.f64 	%fd21, %fd16, %fd20;
	add.f64 	%fd22, %fd21, %fd18;
	add.s32 	%r28, %r27, %r2;
	cvt.rn.f32.s32 	%f11, %r28;
	add.f32 	%f12, %f11, 0f3F000000;
	div.rn.f32 	%f13, %f12, %f1;
	cvt.f64.f32 	%fd23, %f13;
	fma.rn.f64 	%fd24, %fd23, %fd23, 0d3FF0000000000000;
	div.rn.f64 	%fd25, %fd16, %fd24;
	add.f64 	%fd26, %fd25, %fd22;
	add.s32 	%r29, %r28, %r2;
	cvt.rn.f32.s32 	%f14, %r29;
	add.f32 	%f15, %f14, 0f3F000000;
	div.rn.f32 	%f16, %f15, %f1;
	cvt.f64.f32 	%fd27, %f16;
	fma.rn.f64 	%fd28, %fd27, %fd27, 0d3FF0000000000000;
	div.rn.f64 	%fd29, %fd16, %fd28;
	add.f64 	%fd34, %fd29, %fd26;
	add.s32 	%r32, %r29, %r2;
	setp.lt.s32 	%p6, %r32, %r12;
	@%p6 bra 	$L__BB0_5;
$L__BB0_6:
	st.global.f64 	[%rd1], %fd34;
$L__BB0_7:
	ret;

}


// ===== COMPILED SASS (sm_100) =====

	.target	sm_100

	.elftype	@"ET_EXEC"


//--------------------- .note.nv.tkinfo           --------------------------
	.section	.note.nv.tkinfo,"",@"SHT_NOTE"
	.sectionflags	@"SHF_NOTE_NV_TKINFO"
	.tkinfo
        /*0018*/ 	.word	0x00000002
        /*0030*/ 	.string	""
        /*0030*/ 	.string	"ptxas"
        /*0030*/ 	.string	"Cuda compilation tools, release 13.0, V13.0.88"
        /*0030*/ 	.string	"Build cuda_13.0.r13.0/compiler.36424714_0"
        /*0030*/ 	.string	"-arch sm_100 -m 64 "



//--------------------- .note.nv.cuinfo           --------------------------
	.section	.note.nv.cuinfo,"",@"SHT_NOTE"
	.sectionflags	@"SHF_NOTE_NV_CUINFO"
        /*0018*/ 	.short	0x0002
        /*001a*/ 	.short	0x0064
        /*001c*/ 	.short	0x0082
	.zero		2


//--------------------- .nv.info                  --------------------------
	.section	.nv.info,"",@"SHT_CUDA_INFO"
	.align	4


	//----- nvinfo : EIATTR_REGCOUNT
	.align		4
        /*0000*/ 	.byte	0x04, 0x2f
        /*0002*/ 	.short	(.L_1 - .L_0)
	.align		4
.L_0:
        /*0004*/ 	.word	index@(_Z6cal_piPdifii)
        /*0008*/ 	.word	0x00000020


	//----- nvinfo : EIATTR_FRAME_SIZE
	.align		4
.L_1:
        /*000c*/ 	.byte	0x04, 0x11
        /*000e*/ 	.short	(.L_3 - .L_2)
	.align		4
.L_2:
        /*0010*/ 	.word	index@($__internal_1_$__cuda_sm3x_div_rn_noftz_f32_slowpath)
        /*0014*/ 	.word	0x00000000


	//----- nvinfo : EIATTR_FRAME_SIZE
	.align		4
.L_3:
        /*0018*/ 	.byte	0x04, 0x11
        /*001a*/ 	.short	(.L_5 - .L_4)
	.align		4
.L_4:
        /*001c*/ 	.word	index@($__internal_0_$__cuda_sm20_div_rn_f64_full)
        /*0020*/ 	.word	0x00000000


	//----- nvinfo : EIATTR_FRAME_SIZE
	.align		4
.L_5:
        /*0024*/ 	.byte	0x04, 0x11
        /*0026*/ 	.short	(.L_7 - .L_6)
	.align		4
.L_6:
        /*0028*/ 	.word	index@(_Z6cal_piPdifii)
        /*002c*/ 	.word	0x00000000


	//----- nvinfo : EIATTR_MIN_STACK_SIZE
	.align		4
.L_7:
        /*0030*/ 	.byte	0x04, 0x12
        /*0032*/ 	.short	(.L_9 - .L_8)
	.align		4
.L_8:
        /*0034*/ 	.word	index@(_Z6cal_piPdifii)
        /*0038*/ 	.word	0x00000000
.L_9:


//--------------------- .nv.compat                --------------------------
	.section	.nv.compat,"",@"SHT_CUDA_COMPAT_INFO"
	.align	4
        /*0000*/ 	.byte	0x02, 0x09, 0x00, 0x00, 0x02, 0x02, 0x01, 0x00, 0x02, 0x05, 0x05, 0x00, 0x03, 0x07, 0x01, 0x01
        /*0010*/ 	.byte	0x02, 0x03, 0x00, 0x00, 0x02, 0x06, 0x01, 0x00, 0x04, 0x0b, 0x08, 0x00, 0x01, 0x00, 0x00, 0x00
        /*0020*/ 	.byte	0x00, 0x00, 0x00, 0x00


//--------------------- .nv.info._Z6cal_piPdifii  --------------------------
	.section	.nv.info._Z6cal_piPdifii,"",@"SHT_CUDA_INFO"
	.sectionflags	@""
	.align	4


	//----- nvinfo : EIATTR_CUDA_API_VERSION
	.align		4
        /*0000*/ 	.byte	0x04, 0x37
        /*0002*/ 	.short	(.L_11 - .L_10)
.L_10:
        /*0004*/ 	.word	0x00000082


	//----- nvinfo : EIATTR_KPARAM_INFO
	.align		4
.L_11:
        /*0008*/ 	.byte	0x04, 0x17
        /*000a*/ 	.short	(.L_13 - .L_12)
.L_12:
        /*000c*/ 	.word	0x00000000
        /*0010*/ 	.short	0x0004
        /*0012*/ 	.short	0x0014
        /*0014*/ 	.byte	0x00, 0xf0, 0x11, 0x00


	//----- nvinfo : EIATTR_KPARAM_INFO
	.align		4
.L_13:
        /*0018*/ 	.byte	0x04, 0x17
        /*001a*/ 	.short	(.L_15 - .L_14)
.L_14:
        /*001c*/ 	.word	0x00000000
        /*0020*/ 	.short	0x0003
        /*0022*/ 	.short	0x0010
        /*0024*/ 	.byte	0x00, 0xf0, 0x11, 0x00


	//----- nvinfo : EIATTR_KPARAM_INFO
	.align		4
.L_15:
        /*0028*/ 	.byte	0x04, 0x17
        /*002a*/ 	.short	(.L_17 - .L_16)
.L_16:
        /*002c*/ 	.word	0x00000000
        /*0030*/ 	.short	0x0002
        /*0032*/ 	.short	0x000c
        /*0034*/ 	.byte	0x00, 0xf0, 0x11, 0x00


	//----- nvinfo : EIATTR_KPARAM_INFO
	.align		4
.L_17:
        /*0038*/ 	.byte	0x04, 0x17
        /*003a*/ 	.short	(.L_19 - .L_18)
.L_18:
        /*003c*/ 	.word	0x00000000
        /*0040*/ 	.short	0x0001
        /*0042*/ 	.short	0x0008
        /*0044*/ 	.byte	0x00, 0xf0, 0x11, 0x00


	//----- nvinfo : EIATTR_KPARAM_INFO
	.align		4
.L_19:
        /*0048*/ 	.byte	0x04, 0x17
        /*004a*/ 	.short	(.L_21 - .L_20)
.L_20:
        /*004c*/ 	.word	0x00000000
        /*0050*/ 	.short	0x0000
        /*0052*/ 	.short	0x0000
        /*0054*/ 	.byte	0x00, 0xf5, 0x21, 0x00


	//----- nvinfo : EIATTR_SPARSE_MMA_MASK
	.align		4
.L_21:
        /*0058*/ 	.byte	0x03, 0x50
        /*005a*/ 	.short	0x0000


	//----- nvinfo : EIATTR_MAXREG_COUNT
	.align		4
        /*005c*/ 	.byte	0x03, 0x1b
        /*005e*/ 	.short	0x00ff


	//----- nvinfo : EIATTR_MERCURY_ISA_VERSION
	.align		4
        /*0060*/ 	.byte	0x03, 0x5f
        /*0062*/ 	.short	0x0101


	//----- nvinfo : EIATTR_VRC_CTA_INIT_COUNT
	.align		4
        /*0064*/ 	.byte	0x02, 0x4a
	.zero		1
	.zero		1


	//----- nvinfo : EIATTR_EXIT_INSTR_OFFSETS
	.align		4
        /*0068*/ 	.byte	0x04, 0x1c
        /*006a*/ 	.short	(.L_23 - .L_22)


	//   ....[0]....
.L_22:
        /*006c*/ 	.word	0x00000070


	//   ....[1]....
        /*0070*/ 	.word	0x00000fa0


	//----- nvinfo : EIATTR_CRS_STACK_SIZE
	.align		4
.L_23:
        /*0074*/ 	.byte	0x04, 0x1e
        /*0076*/ 	.short	(.L_25 - .L_24)
.L_24:
        /*0078*/ 	.word	0x00000000


	//----- nvinfo : EIATTR_CBANK_PARAM_SIZE
	.align		4
.L_25:
        /*007c*/ 	.byte	0x03, 0x19
        /*007e*/ 	.short	0x0018


	//----- nvinfo : EIATTR_PARAM_CBANK
	.align		4
        /*0080*/ 	.byte	0x04, 0x0a
        /*0082*/ 	.short	(.L_27 - .L_26)
	.align		4
.L_26:
        /*0084*/ 	.word	index@(.nv.constant0._Z6cal_piPdifii)
        /*0088*/ 	.short	0x0380
        /*008a*/ 	.short	0x0018


	//----- nvinfo : EIATTR_SW_WAR
	.align		4
.L_27:
        /*008c*/ 	.byte	0x04, 0x36
        /*008e*/ 	.short	(.L_29 - .L_28)
.L_28:
        /*0090*/ 	.word	0x00000008
.L_29:


//--------------------- .nv.callgraph             --------------------------
	.section	.nv.callgraph,"",@"SHT_CUDA_CALLGRAPH"
	.align	4
	.sectionentsize	8
	.align		4
        /*0000*/ 	.word	0x00000000
	.align		4
        /*0004*/ 	.word	0xffffffff
	.align		4
        /*0008*/ 	.word	0x00000000
	.align		4
        /*000c*/ 	.word	0xfffffffe
	.align		4
        /*0010*/ 	.word	0x00000000
	.align		4
        /*0014*/ 	.word	0xfffffffd
	.align		4
        /*0018*/ 	.word	0x00000000
	.align		4
        /*001c*/ 	.word	0xfffffffc


//--------------------- .text._Z6cal_piPdifii     --------------------------
	.section	.text._Z6cal_piPdifii,"ax",@progbits
	.align	128
        .global         _Z6cal_piPdifii
        .type           _Z6cal_piPdifii,@function
        .size           _Z6cal_piPdifii,(.L_x_45 - _Z6cal_piPdifii)
        .other          _Z6cal_piPdifii,@"STO_CUDA_ENTRY STV_DEFAULT"
_Z6cal_piPdifii:
.text._Z6cal_piPdifii:
[----:B------:R-:W-:Y:S01]  /*0000*/  LDC R1, c[0x0][0x37c] ;  /* 0x0000df00ff017b82 */ /* 0x000fe20000000800 */
[----:B------:R-:W0:Y:S07]  /*0010*/  S2R R3, SR_TID.X ;  /* 0x0000000000037919 */ /* 0x000e2e0000002100 */
[----:B------:R-:W0:Y:S01]  /*0020*/  S2UR UR4, SR_CTAID.X ;  /* 0x00000000000479c3 */ /* 0x000e220000002500 */
[----:B------:R-:W1:Y:S07]  /*0030*/  LDCU UR8, c[0x0][0x388] ;  /* 0x00007100ff0877ac */ /* 0x000e6e0008000800 */
[----:B------:R-:W0:Y:S02]  /*0040*/  LDC R6, c[0x0][0x360] ;  /* 0x0000d800ff067b82 */ /* 0x000e240000000800 */
[----:B0-----:R-:W-:-:S05]  /*0050*/  IMAD R6, R6, UR4, R3 ;  /* 0x0000000406067c24 */ /* 0x001fca000f8e0203 */
[----:B-1----:R-:W-:-:S13]  /*0060*/  ISETP.GE.AND P0, PT, R6, UR8, PT ;  /* 0x0000000806007c0c */ /* 0x002fda000bf06270 */
[----:B------:R-:W-:Y:S05]  /*0070*/  @P0 EXIT ;  /* 0x000000000000094d */ /* 0x000fea0003800000 */
[----:B------:R-:W0:Y:S01]  /*0080*/  LDC.64 R16, c[0x0][0x380] ;  /* 0x0000e000ff107b82 */ /* 0x000e220000000a00 */
[----:B------:R-:W1:Y:S01]  /*0090*/  LDCU.64 UR6, c[0x0][0x358] ;  /* 0x00006b00ff0677ac */ /* 0x000e620008000a00 */
[----:B------:R-:W2:Y:S01]  /*00a0*/  LDCU.64 UR4, c[0x0][0x390] ;  /* 0x00007200ff0477ac */ /* 0x000ea20008000a00 */
[----:B0-----:R-:W-:-:S05]  /*00b0*/  IMAD.WIDE R16, R6, 0x8, R16 ;  /* 0x0000000806107825 */ /* 0x001fca00078e0210 */
[----:B-1----:R0:W5:Y:S01]  /*00c0*/  LDG.E.64 R18, desc[UR6][R16.64] ;  /* 0x0000000610127981 */ /* 0x002162000c1e1b00 */
[----:B--2---:R-:W-:Y:S01]  /*00d0*/  UIMAD UR5, UR5, UR4, URZ ;  /* 0x00000004050572a4 */ /* 0x004fe2000f8e02ff */
[----:B------:R-:W-:Y:S02]  /*00e0*/  BSSY.RECONVERGENT B0, `(.L_x_0) ;  /* 0x000004b000007945 */ /* 0x000fe40003800200 */
[----:B------:R-:W-:-:S03]  /*00f0*/  UMOV UR4, URZ ;  /* 0x000000ff00047c82 */ /* 0x000fc60008000000 */
[----:B------:R-:W-:Y:S01]  /*0100*/  VIADD R0, R6, UR5 ;  /* 0x0000000506007c36 */ /* 0x000fe20008000000 */
[----:B------:R-:W-:Y:S01]  /*0110*/  ISETP.NE.U32.AND P2, PT, RZ, UR5, PT ;  /* 0x00000005ff007c0c */ /* 0x000fe2000bf45070 */
[----:B------:R-:W-:Y:S01]  /*0120*/  IMAD R7, RZ, RZ, -UR5 ;  /* 0x80000005ff077e24 */ /* 0x000fe2000f8e02ff */
[----:B------:R-:W1:Y:S02]  /*0130*/  I2F.U32.RP R4, UR5 ;  /* 0x0000000500047d06 */ /* 0x000e640008209000 */
[C---:B------:R-:W-:Y:S02]  /*0140*/  ISETP.GE.AND P0, PT, R0.reuse, UR8, PT ;  /* 0x0000000800007c0c */ /* 0x040fe4000bf06270 */
[----:B------:R-:W-:Y:S02]  /*0150*/  VIMNMX R5, PT, PT, R0, UR8, !PT ;  /* 0x0000000800057c48 */ /* 0x000fe4000ffe0100 */
[----:B------:R-:W-:-:S04]  /*0160*/  SEL R24, RZ, 0x1, P0 ;  /* 0x00000001ff187807 */ /* 0x000fc80000000000 */
[----:B------:R-:W-:Y:S01]  /*0170*/  IADD3 R5, PT, PT, R5, -R0, -R24 ;  /* 0x8000000005057210 */ /* 0x000fe20007ffe818 */
[----:B-1----:R-:W1:Y:S02]  /*0180*/  MUFU.RCP R4, R4 ;  /* 0x0000000400047308 */ /* 0x002e640000001000 */
[----:B-1----:R-:W-:-:S06]  /*0190*/  VIADD R2, R4, 0xffffffe ;  /* 0x0ffffffe04027836 */ /* 0x002fcc0000000000 */
[----:B------:R1:W2:Y:S02]  /*01a0*/  F2I.FTZ.U32.TRUNC.NTZ R3, R2 ;  /* 0x0000000200037305 */ /* 0x0002a4000021f000 */
[----:B-1----:R-:W-:Y:S02]  /*01b0*/  IMAD.MOV.U32 R2, RZ, RZ, RZ ;  /* 0x000000ffff027224 */ /* 0x002fe400078e00ff */
[----:B--2---:R-:W-:-:S04]  /*01c0*/  IMAD R7, R7, R3, RZ ;  /* 0x0000000307077224 */ /* 0x004fc800078e02ff */
[----:B------:R-:W-:Y:S01]  /*01d0*/  IMAD.HI.U32 R4, R3, R7, R2 ;  /* 0x0000000703047227 */ /* 0x000fe200078e0002 */
[----:B------:R-:W-:Y:S01]  /*01e0*/  I2FP.F32.S32 R2, UR8 ;  /* 0x0000000800027c45 */ /* 0x000fe20008201400 */
[----:B------:R-:W-:-:S04]  /*01f0*/  UMOV UR8, 0x40100000 ;  /* 0x4010000000087882 */ /* 0x000fc80000000000 */
[----:B------:R-:W-:-:S04]  /*0200*/  IMAD.HI.U32 R3, R4, R5, RZ ;  /* 0x0000000504037227 */ /* 0x000fc800078e00ff */
[----:B------:R-:W-:-:S04]  /*0210*/  IMAD.MOV R0, RZ, RZ, -R3 ;  /* 0x000000ffff007224 */ /* 0x000fc800078e0a03 */
[----:B------:R-:W-:-:S05]  /*0220*/  IMAD R5, R0, UR5, R5 ;  /* 0x0000000500057c24 */ /* 0x000fca000f8e0205 */
[----:B------:R-:W-:-:S13]  /*0230*/  ISETP.GE.U32.AND P0, PT, R5, UR5, PT ;  /* 0x0000000505007c0c */ /* 0x000fda000bf06070 */
[----:B------:R-:W-:Y:S02]  /*0240*/  @P0 VIADD R5, R5, -UR5 ;  /* 0x8000000505050c36 */ /* 0x000fe40008000000 */
[----:B------:R-:W-:-:S03]  /*0250*/  @P0 VIADD R3, R3, 0x1 ;  /* 0x0000000103030836 */ /* 0x000fc60000000000 */
[----:B------:R-:W-:-:S13]  /*0260*/  ISETP.GE.U32.AND P1, PT, R5, UR5, PT ;  /* 0x0000000505007c0c */ /* 0x000fda000bf26070 */
[----:B------:R-:W-:Y:S01]  /*0270*/  @P1 VIADD R3, R3, 0x1 ;  /* 0x0000000103031836 */ /* 0x000fe20000000000 */
[----:B------:R-:W-:-:S05]  /*0280*/  @!P2 LOP3.LUT R3, RZ, UR5, RZ, 0x33, !PT ;  /* 0x00000005ff03ac12 */ /* 0x000fca000f8e33ff */
[----:B------:R-:W-:-:S05]  /*0290*/  IMAD.IADD R24, R24, 0x1, R3 ;  /* 0x0000000118187824 */ /* 0x000fca00078e0203 */
[----:B------:R-:W-:-:S04]  /*02a0*/  LOP3.LUT R0, R24, 0x3, RZ, 0xc0, !PT ;  /* 0x0000000318007812 */ /* 0x000fc800078ec0ff */
[----:B------:R-:W-:-:S13]  /*02b0*/  ISETP.NE.AND P0, PT, R0, 0x3, PT ;  /* 0x000000030000780c */ /* 0x000fda0003f05270 */
[----:B0-----:R-:W-:Y:S05]  /*02c0*/  @!P0 BRA `(.L_x_1) ;  /* 0x0000000000b08947 */ /* 0x001fea0003800000 */
[----:B------:R-:W-:-:S05]  /*02d0*/  VIADD R0, R24, 0x1 ;  /* 0x0000000118007836 */ /* 0x000fca0000000000 */
[----:B------:R-:W-:-:S05]  /*02e0*/  LOP3.LUT R0, R0, 0x3, RZ, 0xc0, !PT ;  /* 0x0000000300007812 */ /* 0x000fca00078ec0ff */
[----:B------:R-:W-:-:S07]  /*02f0*/  IMAD.MOV R25, RZ, RZ, -R0 ;  /* 0x000000ffff197224 */ /* 0x000fce00078e0a00 */
.L_x_6:
[----:B------:R-:W0:Y:S01]  /*0300*/  MUFU.RCP R3, R2 ;  /* 0x0000000200037308 */ /* 0x000e220000001000 */
[----:B------:R-:W-:Y:S01]  /*0310*/  I2FP.F32.S32 R0, R6 ;  /* 0x0000000600007245 */ /* 0x000fe20000201400 */
[----:B------:R-:W-:Y:S01]  /*0320*/  BSSY.RECONVERGENT B1, `(.L_x_2) ;  /* 0x000000e000017945 */ /* 0x000fe20003800200 */
[----:B------:R-:W-:-:S03]  /*0330*/  IADD3 R25, PT, PT, R25, 0x1, RZ ;  /* 0x0000000119197810 */ /* 0x000fc60007ffe0ff */
[----:B------:R-:W-:Y:S01]  /*0340*/  FADD R0, R0, 0.5 ;  /* 0x3f00000000007421 */ /* 0x000fe20000000000 */
[----:B------:R-:W-:-:S03]  /*0350*/  ISETP.NE.AND P2, PT, R25, RZ, PT ;  /* 0x000000ff1900720c */ /* 0x000fc60003f45270 */
[----:B------:R-:W1:Y:S01]  /*0360*/  FCHK P0, R0, R2 ;  /* 0x0000000200007302 */ /* 0x000e620000000000 */
[----:B0-----:R-:W-:-:S04]  /*0370*/  FFMA R4, -R2, R3, 1 ;  /* 0x3f80000002047423 */ /* 0x001fc80000000103 */
[----:B------:R-:W-:-:S04]  /*0380*/  FFMA R3, R3, R4, R3 ;  /* 0x0000000403037223 */ /* 0x000fc80000000003 */
[----:B------:R-:W-:-:S04]  /*0390*/  FFMA R4, R0, R3, RZ ;  /* 0x0000000300047223 */ /* 0x000fc800000000ff */
[----:B------:R-:W-:-:S04]  /*03a0*/  FFMA R5, -R2, R4, R0 ;  /* 0x0000000402057223 */ /* 0x000fc80000000100 */
[----:B------:R-:W-:Y:S01]  /*03b0*/  FFMA R3, R3, R5, R4 ;  /* 0x0000000503037223 */ /* 0x000fe20000000004 */
[----:B-1----:R-:W-:Y:S06]  /*03c0*/  @!P0 BRA `(.L_x_3) ;  /* 0x00000000000c8947 */ /* 0x002fec0003800000 */
[----:B------:R-:W-:-:S07]  /*03d0*/  MOV R8, 0x3f0 ;  /* 0x000003f000087802 */ /* 0x000fce0000000f00 */
[----:B-----5:R-:W-:Y:S05]  /*03e0*/  CALL.REL.NOINC `($__internal_1_$__cuda_sm3x_div_rn_noftz_f32_slowpath) ;  /* 0x0000001000687944 */ /* 0x020fea0003c00000 */
[----:B------:R-:W-:-:S07]  /*03f0*/  IMAD.MOV.U32 R3, RZ, RZ, R0 ;  /* 0x000000ffff037224 */ /* 0x000fce00078e0000 */
.L_x_3:
[----:B------:R-:W-:Y:S05]  /*0400*/  BSYNC.RECONVERGENT B1 ;  /* 0x0000000000017941 */ /* 0x000fea0003800200 */
.L_x_2:
[----:B------:R-:W0:Y:S01]  /*0410*/  F2F.F64.F32 R12, R3 ;  /* 0x00000003000c7310 */ /* 0x000e220000201800 */
[----:B------:R-:W-:Y:S01]  /*0420*/  IMAD.MOV.U32 R4, RZ, RZ, 0x1 ;  /* 0x00000001ff047424 */ /* 0x000fe200078e00ff */
[----:B------:R-:W-:Y:S01]  /*0430*/  BSSY.RECONVERGENT B1, `(.L_x_4) ;  /* 0x0000012000017945 */ /* 0x000fe20003800200 */
[----:B0-----:R-:W-:-:S06]  /*0440*/  DFMA R12, R12, R12, 1 ;  /* 0x3ff000000c0c742b */ /* 0x001fcc000000000c */
[----:B------:R-:W0:Y:S02]  /*0450*/  MUFU.RCP64H R5, R13 ;  /* 0x0000000d00057308 */ /* 0x000e240000001800 */
[----:B0-----:R-:W-:-:S08]  /*0460*/  DFMA R8, -R12, R4, 1 ;  /* 0x3ff000000c08742b */ /* 0x001fd00000000104 */
[----:B------:R-:W-:-:S08]  /*0470*/  DFMA R8, R8, R8, R8 ;  /* 0x000000080808722b */ /* 0x000fd00000000008 */
[----:B------:R-:W-:-:S08]  /*0480*/  DFMA R8, R4, R8, R4 ;  /* 0x000000080408722b */ /* 0x000fd00000000004 */
[----:B------:R-:W-:-:S08]  /*0490*/  DFMA R4, -R12, R8, 1 ;  /* 0x3ff000000c04742b */ /* 0x000fd00000000108 */
[----:B------:R-:W-:-:S08]  /*04a0*/  DFMA R4, R8, R4, R8 ;  /* 0x000000040804722b */ /* 0x000fd00000000008 */
[----:B------:R-:W-:-:S08]  /*04b0*/  DMUL R8, R4, 4 ;  /* 0x4010000004087828 */ /* 0x000fd00000000000 */
[----:B------:R-:W-:-:S08]  /*04c0*/  DFMA R10, -R12, R8, 4 ;  /* 0x401000000c0a742b */ /* 0x000fd00000000108 */
[----:B------:R-:W-:-:S10]  /*04d0*/  DFMA R4, R4, R10, R8 ;  /* 0x0000000a0404722b */ /* 0x000fd40000000008 */
[----:B------:R-:W-:-:S05]  /*04e0*/  FFMA R0, RZ, R13, R5 ;  /* 0x0000000dff007223 */ /* 0x000fca0000000005 */
[----:B------:R-:W-:-:S13]  /*04f0*/  FSETP.GT.AND P0, PT, |R0|, 1.469367938527859385e-39, PT ;  /* 0x001000000000780b */ /* 0x000fda0003f04200 */
[----:B------:R-:W-:Y:S05]  /*0500*/  @P0 BRA `(.L_x_5) ;  /* 0x0000000000100947 */ /* 0x000fea0003800000 */
[----:B------:R-:W-:-:S07]  /*0510*/  MOV R0, 0x530 ;  /* 0x0000053000007802 */ /* 0x000fce0000000f00 */
[----:B-----5:R-:W-:Y:S05]  /*0520*/  CALL.REL.NOINC `($__internal_0_$__cuda_sm20_div_rn_f64_full) ;  /* 0x0000000800a07944 */ /* 0x020fea0003c00000 */
[----:B------:R-:W-:Y:S02]  /*0530*/  IMAD.MOV.U32 R4, RZ, RZ, R26 ;  /* 0x000000ffff047224 */ /* 0x000fe400078e001a */
[----:B------:R-:W-:-:S07]  /*0540*/  IMAD.MOV.U32 R5, RZ, RZ, R27 ;  /* 0x000000ffff057224 */ /* 0x000fce00078e001b */
.L_x_5:
[----:B------:R-:W-:Y:S05]  /*0550*/  BSYNC.RECONVERGENT B1 ;  /* 0x0000000000017941 */ /* 0x000fea0003800200 */
.L_x_4:
[----:B-----5:R-:W-:Y:S01]  /*0560*/  DADD R18, R4, R18 ;  /* 0x0000000004127229 */ /* 0x020fe20000000012 */
[----:B------:R-:W-:Y:S01]  /*0570*/  VIADD R6, R6, UR5 ;  /* 0x0000000506067c36 */ /* 0x000fe20008000000 */
[----:B------:R-:W-:Y:S09]  /*0580*/  @P2 BRA `(.L_x_6) ;  /* 0xfffffffc005c2947 */ /* 0x000ff2000383ffff */
.L_x_1:
[----:B------:R-:W-:Y:S05]  /*0590*/  BSYNC.RECONVERGENT B0 ;  /* 0x0000000000007941 */ /* 0x000fea0003800200 */
.L_x_0:
[----:B------:R-:W-:Y:S01]  /*05a0*/  ISETP.GE.U32.AND P0, PT, R24, 0x3, PT ;  /* 0x000000031800780c */ /* 0x000fe20003f06070 */
[----:B------:R-:W0:Y:S01]  /*05b0*/  LDCU UR9, c[0x0][0x388] ;  /* 0x00007100ff0977ac */ /* 0x000e220008000800 */
[----:B------:R-:W-:Y:S11]  /*05c0*/  BSSY.RECONVERGENT B0, `(.L_x_7) ;  /* 0x000009c000007945 */ /* 0x000ff60003800200 */
[----:B------:R-:W-:Y:S05]  /*05d0*/  @!P0 BRA `(.L_x_8) ;  /* 0x0000000800688947 */ /* 0x000fea0003800000 */
.L_x_25:
[----:B------:R-:W1:Y:S01]  /*05e0*/  MUFU.RCP R3, R2 ;  /* 0x0000000200037308 */ /* 0x000e620000001000 */
[----:B------:R-:W-:Y:S01]  /*05f0*/  I2FP.F32.S32 R0, R6 ;  /* 0x0000000600007245 */ /* 0x000fe20000201400 */
[----:B------:R-:W-:Y:S04]  /*0600*/  BSSY.RECONVERGENT B1, `(.L_x_9) ;  /* 0x000000c000017945 */ /* 0x000fe80003800200 */
[----:B------:R-:W-:-:S04]  /*0610*/  FADD R5, R0, 0.5 ;  /* 0x3f00000000057421 */ /* 0x000fc80000000000 */
[----:B------:R-:W2:Y:S01]  /*0620*/  FCHK P0, R5, R2 ;  /* 0x0000000205007302 */ /* 0x000ea20000000000 */
[----:B-1----:R-:W-:-:S04]  /*0630*/  FFMA R4, -R2, R3, 1 ;  /* 0x3f80000002047423 */ /* 0x002fc80000000103 */
[----:B------:R-:W-:-:S04]  /*0640*/  FFMA R0, R3, R4, R3 ;  /* 0x0000000403007223 */ /* 0x000fc80000000003 */
[----:B------:R-:W-:-:S04]  /*0650*/  FFMA R3, R0, R5, RZ ;  /* 0x0000000500037223 */ /* 0x000fc800000000ff */
[----:B------:R-:W-:-:S04]  /*0660*/  FFMA R4, -R2, R3, R5 ;  /* 0x0000000302047223 */ /* 0x000fc80000000105 */
[----:B------:R-:W-:Y:S01]  /*0670*/  FFMA R0, R0, R4, R3 ;  /* 0x0000000400007223 */ /* 0x000fe20000000003 */
[----:B--2---:R-:W-:Y:S06]  /*0680*/  @!P0 BRA `(.L_x_10) ;  /* 0x00000000000c8947 */ /* 0x004fec0003800000 */
[----:B------:R-:W-:Y:S01]  /*0690*/  IMAD.MOV.U32 R0, RZ, RZ, R5 ;  /* 0x000000ffff007224 */ /* 0x000fe200078e0005 */
[----:B------:R-:W-:-:S07]  /*06a0*/  MOV R8, 0x6c0 ;  /* 0x000006c000087802 */ /* 0x000fce0000000f00 */
[----:B0----5:R-:W-:Y:S05]  /*06b0*/  CALL.REL.NOINC `($__internal_1_$__cuda_sm3x_div_rn_noftz_f32_slowpath) ;  /* 0x0000000c00b47944 */ /* 0x021fea0003c00000 */
.L_x_10:
[----:B0-----:R-:W-:Y:S05]  /*06c0*/  BSYNC.RECONVERGENT B1 ;  /* 0x0000000000017941 */ /* 0x001fea0003800200 */
.L_x_9:
        /* <DEDUP_REMOVED lines=20> */
.L_x_12:
[----:B------:R-:W-:Y:S05]  /*0810*/  BSYNC.RECONVERGENT B1 ;  /* 0x0000000000017941 */ /* 0x000fea0003800200 */
.L_x_11:
[----:B------:R-:W0:Y:S01]  /*0820*/  MUFU.RCP R3, R2 ;  /* 0x0000000200037308 */ /* 0x000e220000001000 */
[----:B------:R-:W-:Y:S01]  /*0830*/  IADD3 R6, PT, PT, R6, UR5, RZ ;  /* 0x0000000506067c10 */ /* 0x000fe2000fffe0ff */
[----:B-----5:R-:W-:Y:S01]  /*0840*/  DADD R18, R4, R18 ;  /* 0x0000000004127229 */ /* 0x020fe20000000012 */
[----:B------:R-:W-:Y:S02]  /*0850*/  BSSY.RECONVERGENT B1, `(.L_x_13) ;  /* 0x000000d000017945 */ /* 0x000fe40003800200 */
[----:B------:R-:W-:-:S05]  /*0860*/  I2FP.F32.S32 R0, R6 ;  /* 0x0000000600007245 */ /* 0x000fca0000201400 */
[----:B------:R-:W-:-:S04]  /*0870*/  FADD R7, R0, 0.5 ;  /* 0x3f00000000077421 */ /* 0x000fc80000000000 */
[----:B------:R-:W1:Y:S01]  /*0880*/  FCHK P0, R7, R2 ;  /* 0x0000000207007302 */ /* 0x000e620000000000 */
[----:B0-----:R-:W-:-:S04]  /*0890*/  FFMA R8, -R2, R3, 1 ;  /* 0x3f80000002087423 */ /* 0x001fc80000000103 */
[----:B------:R-:W-:-:S04]  /*08a0*/  FFMA R0, R3, R8, R3 ;  /* 0x0000000803007223 */ /* 0x000fc80000000003 */
[----:B------:R-:W-:-:S04]  /*08b0*/  FFMA R3, R0, R7, RZ ;  /* 0x0000000700037223 */ /* 0x000fc800000000ff */
[----:B------:R-:W-:-:S04]  /*08c0*/  FFMA R4, -R2, R3, R7 ;  /* 0x0000000302047223 */ /* 0x000fc80000000107 */
[----:B------:R-:W-:Y:S01]  /*08d0*/  FFMA R0, R0, R4, R3 ;  /* 0x0000000400007223 */ /* 0x000fe20000000003 */
[----:B-1----:R-:W-:Y:S06]  /*08e0*/  @!P0 BRA `(.L_x_14) ;  /* 0x00000000000c8947 */ /* 0x002fec0003800000 */
[----:B------:R-:W-:Y:S01]  /*08f0*/  IMAD.MOV.U32 R0, RZ, RZ, R7 ;  /* 0x000000ffff007224 */ /* 0x000fe200078e0007 */
[----:B------:R-:W-:-:S07]  /*0900*/  MOV R8, 0x920 ;  /* 0x0000092000087802 */ /* 0x000fce0000000f00 */
[----:B------:R-:W-:Y:S05]  /*0910*/  CALL.REL.NOINC `($__internal_1_$__cuda_sm3x_div_rn_noftz_f32_slowpath) ;  /* 0x0000000c001c7944 */ /* 0x000fea0003c00000 */
.L_x_14:
[----:B------:R-:W-:Y:S05]  /*0920*/  BSYNC.RECONVERGENT B1 ;  /* 0x0000000000017941 */ /* 0x000fea0003800200 */
.L_x_13:
        /* <DEDUP_REMOVED lines=17> */
[----:B------:R-:W-:Y:S05]  /*0a40*/  CALL.REL.NOINC `($__internal_0_$__cuda_sm20_div_rn_f64_full) ;  /* 0x0000000400587944 */ /* 0x000fea0003c00000 */
[----:B------:R-:W-:Y:S02]  /*0a50*/  IMAD.MOV.U32 R4, RZ, RZ, R26 ;  /* 0x000000ffff047224 */ /* 0x000fe400078e001a */
[----:B------:R-:W-:-:S07]  /*0a60*/  IMAD.MOV.U32 R5, RZ, RZ, R27 ;  /* 0x000000ffff057224 */ /* 0x000fce00078e001b */
.L_x_16:
[----:B------:R-:W-:Y:S05]  /*0a70*/  BSYNC.RECONVERGENT B1 ;  /* 0x0000000000017941 */ /* 0x000fea0003800200 */
.L_x_15:
[----:B------:R-:W0:Y:S01]  /*0a80*/  MUFU.RCP R3, R2 ;  /* 0x0000000200037308 */ /* 0x000e220000001000 */
[----:B------:R-:W-:Y:S01]  /*0a90*/  VIADD R6, R6, UR5 ;  /* 0x0000000506067c36 */ /* 0x000fe20008000000 */
[----:B------:R-:W-:Y:S01]  /*0aa0*/  DADD R18, R18, R4 ;  /* 0x0000000012127229 */ /* 0x000fe20000000004 */
[----:B------:R-:W-:Y:S03]  /*0ab0*/  BSSY.RECONVERGENT B1, `(.L_x_17) ;  /* 0x000000d000017945 */ /* 0x000fe60003800200 */
        /* <DEDUP_REMOVED lines=12> */
.L_x_18:
[----:B------:R-:W-:Y:S05]  /*0b80*/  BSYNC.RECONVERGENT B1 ;  /* 0x0000000000017941 */ /* 0x000fea0003800200 */
.L_x_17:
        /* <DEDUP_REMOVED lines=20> */
.L_x_20:
[----:B------:R-:W-:Y:S05]  /*0cd0*/  BSYNC.RECONVERGENT B1 ;  /* 0x0000000000017941 */ /* 0x000fea0003800200 */
.L_x_19:
[----:B------:R-:W0:Y:S01]  /*0ce0*/  MUFU.RCP R3, R2 ;  /* 0x0000000200037308 */ /* 0x000e220000001000 */
[----:B------:R-:W-:Y:S01]  /*0cf0*/  IADD3 R6, PT, PT, R6, UR5, RZ ;  /* 0x0000000506067c10 */ /* 0x000fe2000fffe0ff */
[----:B------:R-:W-:Y:S01]  /*0d00*/  DADD R18, R18, R4 ;  /* 0x0000000012127229 */ /* 0x000fe20000000004 */
        /* <DEDUP_REMOVED lines=13> */
.L_x_22:
[----:B------:R-:W-:Y:S05]  /*0de0*/  BSYNC.RECONVERGENT B1 ;  /* 0x0000000000017941 */ /* 0x000fea0003800200 */
.L_x_21:
        /* <DEDUP_REMOVED lines=20> */
.L_x_24:
[----:B------:R-:W-:Y:S05]  /*0f30*/  BSYNC.RECONVERGENT B1 ;  /* 0x0000000000017941 */ /* 0x000fea0003800200 */
.L_x_23:
[----:B------:R-:W-:Y:S01]  /*0f40*/  VIADD R6, R6, UR5 ;  /* 0x0000000506067c36 */ /* 0x000fe20008000000 */
[----:B------:R-:W-:-:S04]  /*0f50*/  DADD R18, R18, R4 ;  /* 0x0000000012127229 */ /* 0x000fc80000000004 */
[----:B------:R-:W-:-:S13]  /*0f60*/  ISETP.GE.AND P0, PT, R6, UR9, PT ;  /* 0x0000000906007c0c */ /* 0x000fda000bf06270 */
[----:B------:R-:W-:Y:S05]  /*0f70*/  @!P0 BRA `(.L_x_25) ;  /* 0xfffffff400988947 */ /* 0x000fea000383ffff */
.L_x_8:
[----:B0-----:R-:W-:Y:S05]  /*0f80*/  BSYNC.RECONVERGENT B0 ;  /* 0x0000000000007941 */ /* 0x001fea0003800200 */
.L_x_7:
[----:B-----5:R-:W-:Y:S01]  /*0f90*/  STG.E.64 desc[UR6][R16.64], R18 ;  /* 0x0000001210007986 */ /* 0x020fe2000c101b06 */
[----:B------:R-:W-:Y:S05]  /*0fa0*/  EXIT ;  /* 0x000000000000794d */ /* 0x000fea0003800000 */
        .weak           $__internal_0_$__cuda_sm20_div_rn_f64_full
        .type           $__internal_0_$__cuda_sm20_div_rn_f64_full,@function
        .size           $__internal_0_$__cuda_sm20_div_rn_f64_full,($__internal_1_$__cuda_sm3x_div_rn_noftz_f32_slowpath - $__internal_0_$__cuda_sm20_div_rn_f64_full)
$__internal_0_$__cuda_sm20_div_rn_f64_full:
[C---:B------:R-:W-:Y:S01]  /*0fb0*/  FSETP.GEU.AND P0, PT, |R13|.reuse, 1.469367938527859385e-39, PT ;  /* 0x001000000d00780b */ /* 0x040fe20003f0e200 */
[----:B------:R-:W-:Y:S01]  /*0fc0*/  IMAD.MOV.U32 R4, RZ, RZ, 0x1 ;  /* 0x00000001ff047424 */ /* 0x000fe200078e00ff */
[C---:B------:R-:W-:Y:S01]  /*0fd0*/  LOP3.LUT R14, R13.reuse, 0x800fffff, RZ, 0xc0, !PT ;  /* 0x800fffff0d0e7812 */ /* 0x040fe200078ec0ff */
[----:B------:R-:W-:Y:S01]  /*0fe0*/  IMAD.U32 R11, RZ, RZ, UR8 ;  /* 0x00000008ff0b7e24 */ /* 0x000fe2000f8e00ff */
[----:B------:R-:W-:Y:S01]  /*0ff0*/  LOP3.LUT R22, R13, 0x7ff00000, RZ, 0xc0, !PT ;  /* 0x7ff000000d167812 */ /* 0x000fe200078ec0ff */
[----:B------:R-:W-:Y:S01]  /*1000*/  IMAD.U32 R10, RZ, RZ, UR4 ;  /* 0x00000004ff0a7e24 */ /* 0x000fe2000f8e00ff */
[----:B------:R-:W-:Y:S01]  /*1010*/  LOP3.LUT R15, R14, 0x3ff00000, RZ, 0xfc, !PT ;  /* 0x3ff000000e0f7812 */ /* 0x000fe200078efcff */
[----:B------:R-:W-:Y:S01]  /*1020*/  IMAD.MOV.U32 R14, RZ, RZ, R12 ;  /* 0x000000ffff0e7224 */ /* 0x000fe200078e000c */
[----:B------:R-:W-:Y:S01]  /*1030*/  LOP3.LUT R3, R11, 0x7ff00000, RZ, 0xc0, !PT ;  /* 0x7ff000000b037812 */ /* 0x000fe200078ec0ff */
[----:B------:R-:W-:-:S03]  /*1040*/  IMAD.MOV.U32 R8, RZ, RZ, R10 ;  /* 0x000000ffff087224 */ /* 0x000fc600078e000a */
[----:B------:R-:W-:Y:S01]  /*1050*/  ISETP.GE.U32.AND P1, PT, R3, R22, PT ;  /* 0x000000160300720c */ /* 0x000fe20003f26070 */
[----:B------:R-:W-:-:S06]  /*1060*/  @!P0 DMUL R14, R12, 8.98846567431157953865e+307 ;  /* 0x7fe000000c0e8828 */ /* 0x000fcc0000000000 */
[----:B------:R-:W0:Y:S02]  /*1070*/  MUFU.RCP64H R5, R15 ;  /* 0x0000000f00057308 */ /* 0x000e240000001800 */
[----:B0-----:R-:W-:-:S08]  /*1080*/  DFMA R26, R4, -R14, 1 ;  /* 0x3ff00000041a742b */ /* 0x001fd0000000080e */
[----:B------:R-:W-:-:S08]  /*1090*/  DFMA R26, R26, R26, R26 ;  /* 0x0000001a1a1a722b */ /* 0x000fd0000000001a */
[----:B------:R-:W-:Y:S01]  /*10a0*/  DFMA R26, R4, R26, R4 ;  /* 0x0000001a041a722b */ /* 0x000fe20000000004 */
[----:B------:R-:W-:Y:S01]  /*10b0*/  MOV R4, 0x1ca00000 ;  /* 0x1ca0000000047802 */ /* 0x000fe20000000f00 */
[----:B------:R-:W-:-:S03]  /*10c0*/  IMAD.MOV.U32 R5, RZ, RZ, R3 ;  /* 0x000000ffff057224 */ /* 0x000fc600078e0003 */
[----:B------:R-:W-:Y:S02]  /*10d0*/  SEL R9, R4, 0x63400000, !P1 ;  /* 0x6340000004097807 */ /* 0x000fe40004800000 */
[----:B------:R-:W-:Y:S01]  /*10e0*/  FSETP.GEU.AND P1, PT, |R11|, 1.469367938527859385e-39, PT ;  /* 0x001000000b00780b */ /* 0x000fe20003f2e200 */
[----:B------:R-:W-:Y:S01]  /*10f0*/  DFMA R20, R26, -R14, 1 ;  /* 0x3ff000001a14742b */ /* 0x000fe2000000080e */
[----:B------:R-:W-:-:S07]  /*1100*/  LOP3.LUT R9, R9, 0x800fffff, R11, 0xf8, !PT ;  /* 0x800fffff09097812 */ /* 0x000fce00078ef80b */
[----:B------:R-:W-:-:S04]  /*1110*/  DFMA R20, R26, R20, R26 ;  /* 0x000000141a14722b */ /* 0x000fc8000000001a */
[----:B------:R-:W-:Y:S07]  /*1120*/  @P1 BRA `(.L_x_26) ;  /* 0x0000000000201947 */ /* 0x000fee0003800000 */
[----:B------:R-:W-:-:S04]  /*1130*/  LOP3.LUT R26, R13, 0x7ff00000, RZ, 0xc0, !PT ;  /* 0x7ff000000d1a7812 */ /* 0x000fc800078ec0ff */
[----:B------:R-:W-:Y:S01]  /*1140*/  ISETP.GE.U32.AND P1, PT, R3, R26, PT ;  /* 0x0000001a0300720c */ /* 0x000fe20003f26070 */
[----:B------:R-:W-:-:S03]  /*1150*/  IMAD.MOV.U32 R26, RZ, RZ, RZ ;  /* 0x000000ffff1a7224 */ /* 0x000fc600078e00ff */
[----:B------:R-:W-:-:S04]  /*1160*/  SEL R5, R4, 0x63400000, !P1 ;  /* 0x6340000004057807 */ /* 0x000fc80004800000 */
[----:B------:R-:W-:-:S04]  /*1170*/  LOP3.LUT R5, R5, 0x80000000, R11, 0xf8, !PT ;  /* 0x8000000005057812 */ /* 0x000fc800078ef80b */
[----:B------:R-:W-:-:S06]  /*1180*/  LOP3.LUT R27, R5, 0x100000, RZ, 0xfc, !PT ;  /* 0x00100000051b7812 */ /* 0x000fcc00078efcff */
[----:B------:R-:W-:-:S10]  /*1190*/  DFMA R8, R8, 2, -R26 ;  /* 0x400000000808782b */ /* 0x000fd4000000081a */
[----:B------:R-:W-:-:S07]  /*11a0*/  LOP3.LUT R5, R9, 0x7ff00000, RZ, 0xc0, !PT ;  /* 0x7ff0000009057812 */ /* 0x000fce00078ec0ff */
.L_x_26:
[----:B------:R-:W-:Y:S01]  /*11b0*/  @!P0 LOP3.LUT R22, R15, 0x7ff00000, RZ, 0xc0, !PT ;  /* 0x7ff000000f168812 */ /* 0x000fe200078ec0ff */
[----:B------:R-:W-:Y:S01]  /*11c0*/  VIADD R7, R5, 0xffffffff ;  /* 0xffffffff05077836 */ /* 0x000fe20000000000 */
[----:B------:R-:W-:Y:S01]  /*11d0*/  DMUL R28, R20, R8 ;  /* 0x00000008141c7228 */ /* 0x000fe20000000000 */
[----:B------:R-:W-:Y:S02]  /*11e0*/  BSSY.RECONVERGENT B2, `(.L_x_27) ;  /* 0x0000037000027945 */ /* 0x000fe40003800200 */
[----:B------:R-:W-:Y:S01]  /*11f0*/  VIADD R23, R22, 0xffffffff ;  /* 0xffffffff16177836 */ /* 0x000fe20000000000 */
[----:B------:R-:W-:-:S04]  /*1200*/  ISETP.GT.U32.AND P0, PT, R7, 0x7feffffe, PT ;  /* 0x7feffffe0700780c */ /* 0x000fc80003f04070 */
[----:B------:R-:W-:Y:S01]  /*1210*/  ISETP.GT.U32.OR P0, PT, R23, 0x7feffffe, P0 ;  /* 0x7feffffe1700780c */ /* 0x000fe20000704470 */
[----:B------:R-:W-:-:S08]  /*1220*/  DFMA R26, R28, -R14, R8 ;  /* 0x8000000e1c1a722b */ /* 0x000fd00000000008 */
[----:B------:R-:W-:-:S04]  /*1230*/  DFMA R20, R20, R26, R28 ;  /* 0x0000001a1414722b */ /* 0x000fc8000000001c */
[----:B------:R-:W-:Y:S07]  /*1240*/  @P0 BRA `(.L_x_28) ;  /* 0x00000000006c0947 */ /* 0x000fee0003800000 */
[----:B------:R-:W-:-:S04]  /*1250*/  LOP3.LUT R10, R13, 0x7ff00000, RZ, 0xc0, !PT ;  /* 0x7ff000000d0a7812 */ /* 0x000fc800078ec0ff */
[CC--:B------:R-:W-:Y:S02]  /*1260*/  VIADDMNMX R5, R3.reuse, -R10.reuse, 0xb9600000, !PT ;  /* 0xb960000003057446 */ /* 0x0c0fe4000780090a */
[----:B------:R-:W-:Y:S02]  /*1270*/  ISETP.GE.U32.AND P0, PT, R3, R10, PT ;  /* 0x0000000a0300720c */ /* 0x000fe40003f06070 */
[----:B------:R-:W-:Y:S02]  /*1280*/  VIMNMX R3, PT, PT, R5, 0x46a00000, PT ;  /* 0x46a0000005037848 */ /* 0x000fe40003fe0100 */
[----:B------:R-:W-:-:S05]  /*1290*/  SEL R4, R4, 0x63400000, !P0 ;  /* 0x6340000004047807 */ /* 0x000fca0004000000 */
[----:B------:R-:W-:Y:S02]  /*12a0*/  IMAD.IADD R3, R3, 0x1, -R4 ;  /* 0x0000000103037824 */ /* 0x000fe400078e0a04 */
[----:B------:R-:W-:Y:S02]  /*12b0*/  IMAD.MOV.U32 R4, RZ, RZ, RZ ;  /* 0x000000ffff047224 */ /* 0x000fe400078e00ff */
[----:B------:R-:W-:-:S06]  /*12c0*/  VIADD R5, R3, 0x7fe00000 ;  /* 0x7fe0000003057836 */ /* 0x000fcc0000000000 */
[----:B------:R-:W-:-:S10]  /*12d0*/  DMUL R26, R20, R4 ;  /* 0x00000004141a7228 */ /* 0x000fd40000000000 */
[----:B------:R-:W-:-:S13]  /*12e0*/  FSETP.GTU.AND P0, PT, |R27|, 1.469367938527859385e-39, PT ;  /* 0x001000001b00780b */ /* 0x000fda0003f0c200 */
[----:B------:R-:W-:Y:S05]  /*12f0*/  @P0 BRA `(.L_x_29) ;  /* 0x0000000000940947 */ /* 0x000fea0003800000 */
[----:B------:R-:W-:-:S06]  /*1300*/  DFMA R8, R20, -R14, R8 ;  /* 0x8000000e1408722b */ /* 0x000fcc0000000008 */
[----:B------:R-:W-:-:S04]  /*1310*/  IMAD.MOV.U32 R8, RZ, RZ, RZ ;  /* 0x000000ffff087224 */ /* 0x000fc800078e00ff */
[C---:B------:R-:W-:Y:S02]  /*1320*/  FSETP.NEU.AND P0, PT, R9.reuse, RZ, PT ;  /* 0x000000ff0900720b */ /* 0x040fe40003f0d000 */
[----:B------:R-:W-:-:S04]  /*1330*/  LOP3.LUT R13, R9, 0x80000000, R13, 0x48, !PT ;  /* 0x80000000090d7812 */ /* 0x000fc800078e480d */
[----:B------:R-:W-:-:S07]  /*1340*/  LOP3.LUT R9, R13, R5, RZ, 0xfc, !PT ;  /* 0x000000050d097212 */ /* 0x000fce00078efcff */
[----:B------:R-:W-:Y:S05]  /*1350*/  @!P0 BRA `(.L_x_29) ;  /* 0x00000000007c8947 */ /* 0x000fea0003800000 */
[C---:B------:R-:W-:Y:S01]  /*1360*/  IADD3 R5, PT, PT, -R3.reuse, RZ, RZ ;  /* 0x000000ff03057210 */ /* 0x040fe20007ffe1ff */
[----:B------:R-:W-:Y:S01]  /*1370*/  IMAD.MOV.U32 R4, RZ, RZ, RZ ;  /* 0x000000ffff047224 */ /* 0x000fe200078e00ff */
[----:B------:R-:W-:Y:S01]  /*1380*/  DMUL.RP R8, R20, R8 ;  /* 0x0000000814087228 */ /* 0x000fe20000008000 */
[----:B------:R-:W-:-:S04]  /*1390*/  IADD3 R3, PT, PT, -R3, -0x43300000, RZ ;  /* 0xbcd0000003037810 */ /* 0x000fc80007ffe1ff */
[----:B------:R-:W-:-:S05]  /*13a0*/  DFMA R4, R26, -R4, R20 ;  /* 0x800000041a04722b */ /* 0x000fca0000000014 */
[----:B------:R-:W-:-:S05]  /*13b0*/  LOP3.LUT R13, R9, R13, RZ, 0x3c, !PT ;  /* 0x0000000d090d7212 */ /* 0x000fca00078e3cff */
[----:B------:R-:W-:-:S04]  /*13c0*/  FSETP.NEU.AND P0, PT, |R5|, R3, PT ;  /* 0x000000030500720b */ /* 0x000fc80003f0d200 */
[----:B------:R-:W-:Y:S02]  /*13d0*/  FSEL R26, R8, R26, !P0 ;  /* 0x0000001a081a7208 */ /* 0x000fe40004000000 */
[----:B------:R-:W-:Y:S01]  /*13e0*/  FSEL R27, R13, R27, !P0 ;  /* 0x0000001b0d1b7208 */ /* 0x000fe20004000000 */
[----:B------:R-:W-:Y:S06]  /*13f0*/  BRA `(.L_x_29) ;  /* 0x0000000000547947 */ /* 0x000fec0003800000 */
.L_x_28:
[----:B------:R-:W-:-:S14]  /*1400*/  DSETP.NAN.AND P0, PT, R10, R10, PT ;  /* 0x0000000a0a00722a */ /* 0x000fdc0003f08000 */
[----:B------:R-:W-:Y:S05]  /*1410*/  @P0 BRA `(.L_x_30) ;  /* 0x0000000000440947 */ /* 0x000fea0003800000 */
[----:B------:R-:W-:-:S14]  /*1420*/  DSETP.NAN.AND P0, PT, R12, R12, PT ;  /* 0x0000000c0c00722a */ /* 0x000fdc0003f08000 */
[----:B------:R-:W-:Y:S05]  /*1430*/  @P0 BRA `(.L_x_31) ;  /* 0x0000000000300947 */ /* 0x000fea0003800000 */
[----:B------:R-:W-:Y:S01]  /*1440*/  ISETP.NE.AND P0, PT, R5, R22, PT ;  /* 0x000000160500720c */ /* 0x000fe20003f05270 */
[----:B------:R-:W-:Y:S02]  /*1450*/  IMAD.MOV.U32 R26, RZ, RZ, 0x0 ;  /* 0x00000000ff1a7424 */ /* 0x000fe400078e00ff */
[----:B------:R-:W-:-:S10]  /*1460*/  IMAD.MOV.U32 R27, RZ, RZ, -0x80000 ;  /* 0xfff80000ff1b7424 */ /* 0x000fd400078e00ff */
[----:B------:R-:W-:Y:S05]  /*1470*/  @!P0 BRA `(.L_x_29) ;  /* 0x0000000000348947 */ /* 0x000fea0003800000 */
[----:B------:R-:W-:Y:S02]  /*1480*/  ISETP.NE.AND P0, PT, R5, 0x7ff00000, PT ;  /* 0x7ff000000500780c */ /* 0x000fe40003f05270 */
[----:B------:R-:W-:Y:S02]  /*1490*/  LOP3.LUT R27, R11, 0x80000000, R13, 0x48, !PT ;  /* 0x800000000b1b7812 */ /* 0x000fe400078e480d */
[----:B------:R-:W-:-:S13]  /*14a0*/  ISETP.EQ.OR P0, PT, R22, RZ, !P0 ;  /* 0x000000ff1600720c */ /* 0x000fda0004702670 */
[----:B------:R-:W-:Y:S01]  /*14b0*/  @P0 LOP3.LUT R3, R27, 0x7ff00000, RZ, 0xfc, !PT ;  /* 0x7ff000001b030812 */ /* 0x000fe200078efcff */
[----:B------:R-:W-:Y:S02]  /*14c0*/  @!P0 IMAD.MOV.U32 R26, RZ, RZ, RZ ;  /* 0x000000ffff1a8224 */ /* 0x000fe400078e00ff */
[----:B------:R-:W-:Y:S02]  /*14d0*/  @P0 IMAD.MOV.U32 R26, RZ, RZ, RZ ;  /* 0x000000ffff1a0224 */ /* 0x000fe400078e00ff */
[----:B------:R-:W-:Y:S01]  /*14e0*/  @P0 IMAD.MOV.U32 R27, RZ, RZ, R3 ;  /* 0x000000ffff1b0224 */ /* 0x000fe200078e0003 */
[----:B------:R-:W-:Y:S06]  /*14f0*/  BRA `(.L_x_29) ;  /* 0x0000000000147947 */ /* 0x000fec0003800000 */
.L_x_31:
[----:B------:R-:W-:Y:S01]  /*1500*/  LOP3.LUT R27, R13, 0x80000, RZ, 0xfc, !PT ;  /* 0x000800000d1b7812 */ /* 0x000fe200078efcff */
[----:B------:R-:W-:Y:S01]  /*1510*/  IMAD.MOV.U32 R26, RZ, RZ, R12 ;  /* 0x000000ffff1a7224 */ /* 0x000fe200078e000c */
[----:B------:R-:W-:Y:S06]  /*1520*/  BRA `(.L_x_29) ;  /* 0x0000000000087947 */ /* 0x000fec0003800000 */
.L_x_30:
[----:B------:R-:W-:Y:S01]  /*1530*/  LOP3.LUT R27, R11, 0x80000, RZ, 0xfc, !PT ;  /* 0x000800000b1b7812 */ /* 0x000fe200078efcff */
[----:B------:R-:W-:-:S07]  /*1540*/  IMAD.MOV.U32 R26, RZ, RZ, R10 ;  /* 0x000000ffff1a7224 */ /* 0x000fce00078e000a */
.L_x_29:
[----:B------:R-:W-:Y:S05]  /*1550*/  BSYNC.RECONVERGENT B2 ;  /* 0x0000000000027941 */ /* 0x000fea0003800200 */
.L_x_27:
[----:B------:R-:W-:Y:S01]  /*1560*/  IMAD.MOV.U32 R4, RZ, RZ, R0 ;  /* 0x000000ffff047224 */ /* 0x000fe200078e0000 */
[----:B------:R-:W-:-:S04]  /*1570*/  MOV R5, 0x0 ;  /* 0x0000000000057802 */ /* 0x000fc80000000f00 */
[----:B------:R-:W-:Y:S05]  /*1580*/  RET.REL.NODEC R4 `(_Z6cal_piPdifii) ;  /* 0xffffffe8049c7950 */ /* 0x000fea0003c3ffff */
        .weak           $__internal_1_$__cuda_sm3x_div_rn_noftz_f32_slowpath
        .type           $__internal_1_$__cuda_sm3x_div_rn_noftz_f32_slowpath,@function
        .size           $__internal_1_$__cuda_sm3x_div_rn_noftz_f32_slowpath,(.L_x_45 - $__internal_1_$__cuda_sm3x_div_rn_noftz_f32_slowpath)
$__internal_1_$__cuda_sm3x_div_rn_noftz_f32_slowpath:
[----:B------:R-:W-:Y:S01]  /*1590*/  SHF.R.U32.HI R4, RZ, 0x17, R2 ;  /* 0x00000017ff047819 */ /* 0x000fe20000011602 */
[----:B------:R-:W-:Y:S01]  /*15a0*/  BSSY.RECONVERGENT B2, `(.L_x_32) ;  /* 0x0000063000027945 */ /* 0x000fe20003800200 */
[----:B------:R-:W-:Y:S01]  /*15b0*/  SHF.R.U32.HI R5, RZ, 0x17, R0 ;  /* 0x00000017ff057819 */ /* 0x000fe20000011600 */
[----:B------:R-:W-:Y:S01]  /*15c0*/  IMAD.MOV.U32 R7, RZ, RZ, R2 ;  /* 0x000000ffff077224 */ /* 0x000fe200078e0002 */
[----:B------:R-:W-:Y:S02]  /*15d0*/  LOP3.LUT R4, R4, 0xff, RZ, 0xc0, !PT ;  /* 0x000000ff04047812 */ /* 0x000fe400078ec0ff */
[----:B------:R-:W-:-:S03]  /*15e0*/  LOP3.LUT R5, R5, 0xff, RZ, 0xc0, !PT ;  /* 0x000000ff05057812 */ /* 0x000fc600078ec0ff */
[----:B------:R-:W-:Y:S02]  /*15f0*/  VIADD R10, R4, 0xffffffff ;  /* 0xffffffff040a7836 */ /* 0x000fe40000000000 */
[----:B------:R-:W-:-:S03]  /*1600*/  VIADD R9, R5, 0xffffffff ;  /* 0xffffffff05097836 */ /* 0x000fc60000000000 */
[----:B------:R-:W-:-:S04]  /*1610*/  ISETP.GT.U32.AND P0, PT, R10, 0xfd, PT ;  /* 0x000000fd0a00780c */ /* 0x000fc80003f04070 */
[----:B------:R-:W-:-:S13]  /*1620*/  ISETP.GT.U32.OR P0, PT, R9, 0xfd, P0 ;  /* 0x000000fd0900780c */ /* 0x000fda0000704470 */
[----:B------:R-:W-:Y:S01]  /*1630*/  @!P0 IMAD.MOV.U32 R3, RZ, RZ, RZ ;  /* 0x000000ffff038224 */ /* 0x000fe200078e00ff */
[----:B------:R-:W-:Y:S06]  /*1640*/  @!P0 BRA `(.L_x_33) ;  /* 0x00000000005c8947 */ /* 0x000fec0003800000 */
[----:B------:R-:W-:Y:S02]  /*1650*/  FSETP.GTU.FTZ.AND P0, PT, |R0|, +INF , PT ;  /* 0x7f8000000000780b */ /* 0x000fe40003f1c200 */
[----:B------:R-:W-:-:S04]  /*1660*/  FSETP.GTU.FTZ.AND P1, PT, |R2|, +INF , PT ;  /* 0x7f8000000200780b */ /* 0x000fc80003f3c200 */
[----:B------:R-:W-:-:S13]  /*1670*/  PLOP3.LUT P0, PT, P0, P1, PT, 0xf8, 0x8f ;  /* 0x00000000008f781c */ /* 0x000fda0000703f70 */
[----:B------:R-:W-:Y:S05]  /*1680*/  @P0 BRA `(.L_x_34) ;  /* 0x00000004004c0947 */ /* 0x000fea0003800000 */
[----:B------:R-:W-:-:S13]  /*1690*/  LOP3.LUT P0, RZ, R7, 0x7fffffff, R0, 0xc8, !PT ;  /* 0x7fffffff07ff7812 */ /* 0x000fda000780c800 */
[----:B------:R-:W-:Y:S05]  /*16a0*/  @!P0 BRA `(.L_x_35) ;  /* 0x00000004003c8947 */ /* 0x000fea0003800000 */
[----:B------:R-:W-:Y:S02]  /*16b0*/  FSETP.NEU.FTZ.AND P3, PT, |R0|, +INF , PT ;  /* 0x7f8000000000780b */ /* 0x000fe40003f7d200 */
[----:B------:R-:W-:Y:S02]  /*16c0*/  FSETP.NEU.FTZ.AND P1, PT, |R2|, +INF , PT ;  /* 0x7f8000000200780b */ /* 0x000fe40003f3d200 */
[----:B------:R-:W-:-:S11]  /*16d0*/  FSETP.NEU.FTZ.AND P0, PT, |R0|, +INF , PT ;  /* 0x7f8000000000780b */ /* 0x000fd60003f1d200 */
[----:B------:R-:W-:Y:S05]  /*16e0*/  @!P1 BRA !P3, `(.L_x_35) ;  /* 0x00000004002c9947 */ /* 0x000fea0005800000 */
[----:B------:R-:W-:-:S04]  /*16f0*/  LOP3.LUT P3, RZ, R0, 0x7fffffff, RZ, 0xc0, !PT ;  /* 0x7fffffff00ff7812 */ /* 0x000fc8000786c0ff */
[----:B------:R-:W-:-:S13]  /*1700*/  PLOP3.LUT P1, PT, P1, P3, PT, 0x2f, 0xf2 ;  /* 0x0000000000f2781c */ /* 0x000fda0000f26577 */
[----:B------:R-:W-:Y:S05]  /*1710*/  @P1 BRA `(.L_x_36) ;  /* 0x0000000400181947 */ /* 0x000fea0003800000 */
[----:B------:R-:W-:-:S04]  /*1720*/  LOP3.LUT P1, RZ, R7, 0x7fffffff, RZ, 0xc0, !PT ;  /* 0x7fffffff07ff7812 */ /* 0x000fc8000782c0ff */
[----:B------:R-:W-:-:S13]  /*1730*/  PLOP3.LUT P0, PT, P0, P1, PT, 0x2f, 0xf2 ;  /* 0x0000000000f2781c */ /* 0x000fda0000702577 */
[----:B------:R-:W-:Y:S05]  /*1740*/  @P0 BRA `(.L_x_37) ;  /* 0x0000000400000947 */ /* 0x000fea0003800000 */
[----:B------:R-:W-:Y:S02]  /*1750*/  ISETP.GE.AND P0, PT, R9, RZ, PT ;  /* 0x000000ff0900720c */ /* 0x000fe40003f06270 */
[----:B------:R-:W-:-:S11]  /*1760*/  ISETP.GE.AND P1, PT, R10, RZ, PT ;  /* 0x000000ff0a00720c */ /* 0x000fd60003f26270 */
[----:B------:R-:W-:Y:S02]  /*1770*/  @P0 IMAD.MOV.U32 R3, RZ, RZ, RZ ;  /* 0x000000ffff030224 */ /* 0x000fe400078e00ff */
[----:B------:R-:W-:Y:S01]  /*1780*/  @!P0 FFMA R0, R0, 1.84467440737095516160e+19, RZ ;  /* 0x5f80000000008823 */ /* 0x000fe200000000ff */
[----:B------:R-:W-:Y:S02]  /*1790*/  @!P0 IMAD.MOV.U32 R3, RZ, RZ, -0x40 ;  /* 0xffffffc0ff038424 */ /* 0x000fe400078e00ff */
[----:B------:R-:W-:Y:S02]  /*17a0*/  @!P1 FFMA R7, R2, 1.84467440737095516160e+19, RZ ;  /* 0x5f80000002079823 */ /* 0x000fe400000000ff */
[----:B------:R-:W-:-:S07]  /*17b0*/  @!P1 VIADD R3, R3, 0x40 ;  /* 0x0000004003039836 */ /* 0x000fce0000000000 */
.L_x_33:
[----:B------:R-:W-:Y:S01]  /*17c0*/  LEA R10, R4, 0xc0800000, 0x17 ;  /* 0xc0800000040a7811 */ /* 0x000fe200078eb8ff */
[----:B------:R-:W-:Y:S01]  /*17d0*/  VIADD R5, R5, 0xffffff81 ;  /* 0xffffff8105057836 */ /* 0x000fe20000000000 */
[----:B------:R-:W-:Y:S03]  /*17e0*/  BSSY.RECONVERGENT B3, `(.L_x_38) ;  /* 0x0000035000037945 */ /* 0x000fe60003800200 */
[----:B------:R-:W-:Y:S02]  /*17f0*/  IMAD.IADD R11, R7, 0x1, -R10 ;  /* 0x00000001070b7824 */ /* 0x000fe400078e0a0a */
[----:B------:R-:W-:Y:S02]  /*1800*/  IMAD R0, R5, -0x800000, R0 ;  /* 0xff80000005007824 */ /* 0x000fe400078e0200 */
[----:B------:R-:W0:Y:S01]  /*1810*/  MUFU.RCP R10, R11 ;  /* 0x0000000b000a7308 */ /* 0x000e220000001000 */
[----:B------:R-:W-:-:S04]  /*1820*/  FADD.FTZ R9, -R11, -RZ ;  /* 0x800000ff0b097221 */ /* 0x000fc80000010100 */
[----:B0-----:R-:W-:-:S04]  /*1830*/  FFMA R7, R10, R9, 1 ;  /* 0x3f8000000a077423 */ /* 0x001fc80000000009 */
[----:B------:R-:W-:-:S04]  /*1840*/  FFMA R7, R10, R7, R10 ;  /* 0x000000070a077223 */ /* 0x000fc8000000000a */
[----:B------:R-:W-:-:S04]  /*1850*/  FFMA R10, R0, R7, RZ ;  /* 0x00000007000a7223 */ /* 0x000fc800000000ff */
[----:B------:R-:W-:-:S04]  /*1860*/  FFMA R12, R9, R10, R0 ;  /* 0x0000000a090c7223 */ /* 0x000fc80000000000 */
[----:B------:R-:W-:Y:S01]  /*1870*/  FFMA R10, R7, R12, R10 ;  /* 0x0000000c070a7223 */ /* 0x000fe2000000000a */
[----:B------:R-:W-:-:S03]  /*1880*/  IADD3 R12, PT, PT, R5, 0x7f, -R4 ;  /* 0x0000007f050c7810 */ /* 0x000fc60007ffe804 */
[----:B------:R-:W-:Y:S01]  /*1890*/  FFMA R9, R9, R10, R0 ;  /* 0x0000000a09097223 */ /* 0x000fe20000000000 */
[----:B------:R-:W-:-:S03]  /*18a0*/  IADD3 R3, PT, PT, R12, R3, RZ ;  /* 0x000000030c037210 */ /* 0x000fc60007ffe0ff */
[----:B------:R-:W-:-:S05]  /*18b0*/  FFMA R0, R7, R9, R10 ;  /* 0x0000000907007223 */ /* 0x000fca000000000a */
[----:B------:R-:W-:-:S04]  /*18c0*/  SHF.R.U32.HI R4, RZ, 0x17, R0 ;  /* 0x00000017ff047819 */ /* 0x000fc80000011600 */
[----:B------:R-:W-:-:S05]  /*18d0*/  LOP3.LUT R4, R4, 0xff, RZ, 0xc0, !PT ;  /* 0x000000ff04047812 */ /* 0x000fca00078ec0ff */
[----:B------:R-:W-:-:S04]  /*18e0*/  IMAD.IADD R4, R4, 0x1, R3 ;  /* 0x0000000104047824 */ /* 0x000fc800078e0203 */
[----:B------:R-:W-:-:S05]  /*18f0*/  VIADD R5, R4, 0xffffffff ;  /* 0xffffffff04057836 */ /* 0x000fca0000000000 */
[----:B------:R-:W-:-:S13]  /*1900*/  ISETP.GE.U32.AND P0, PT, R5, 0xfe, PT ;  /* 0x000000fe0500780c */ /* 0x000fda0003f06070 */
[----:B------:R-:W-:Y:S05]  /*1910*/  @!P0 BRA `(.L_x_39) ;  /* 0x0000000000808947 */ /* 0x000fea0003800000 */
[----:B------:R-:W-:-:S13]  /*1920*/  ISETP.GT.AND P0, PT, R4, 0xfe, PT ;  /* 0x000000fe0400780c */ /* 0x000fda0003f04270 */
[----:B------:R-:W-:Y:S05]  /*1930*/  @P0 BRA `(.L_x_40) ;  /* 0x00000000006c0947 */ /* 0x000fea0003800000 */
[----:B------:R-:W-:-:S13]  /*1940*/  ISETP.GE.AND P0, PT, R4, 0x1, PT ;  /* 0x000000010400780c */ /* 0x000fda0003f06270 */
[----:B------:R-:W-:Y:S05]  /*1950*/  @P0 BRA `(.L_x_41) ;  /* 0x0000000000740947 */ /* 0x000fea0003800000 */
[----:B------:R-:W-:Y:S02]  /*1960*/  ISETP.GE.AND P0, PT, R4, -0x18, PT ;  /* 0xffffffe80400780c */ /* 0x000fe40003f06270 */
[----:B------:R-:W-:-:S11]  /*1970*/  LOP3.LUT R0, R0, 0x80000000, RZ, 0xc0, !PT ;  /* 0x8000000000007812 */ /* 0x000fd600078ec0ff */
[----:B------:R-:W-:Y:S05]  /*1980*/  @!P0 BRA `(.L_x_41) ;  /* 0x0000000000688947 */ /* 0x000fea0003800000 */
[-C--:B------:R-:W-:Y:S01]  /*1990*/  FFMA.RZ R3, R7, R9.reuse, R10 ;  /* 0x0000000907037223 */ /* 0x080fe2000000c00a */
[C---:B------:R-:W-:Y:S01]  /*19a0*/  VIADD R12, R4.reuse, 0x20 ;  /* 0x00000020040c7836 */ /* 0x040fe20000000000 */
[C---:B------:R-:W-:Y:S02]  /*19b0*/  ISETP.NE.AND P3, PT, R4.reuse, RZ, PT ;  /* 0x000000ff0400720c */ /* 0x040fe40003f65270 */
[----:B------:R-:W-:Y:S01]  /*19c0*/  ISETP.NE.AND P1, PT, R4, RZ, PT ;  /* 0x000000ff0400720c */ /* 0x000fe20003f25270 */
[----:B------:R-:W-:Y:S01]  /*19d0*/  IMAD.MOV R4, RZ, RZ, -R4 ;  /* 0x000000ffff047224 */ /* 0x000fe200078e0a04 */
[----:B------:R-:W-:Y:S01]  /*19e0*/  LOP3.LUT R5, R3, 0x7fffff, RZ, 0xc0, !PT ;  /* 0x007fffff03057812 */ /* 0x000fe200078ec0ff */
[CCC-:B------:R-:W-:Y:S01]  /*19f0*/  FFMA.RP R3, R7.reuse, R9.reuse, R10.reuse ;  /* 0x0000000907037223 */ /* 0x1c0fe2000000800a */
[----:B------:R-:W-:Y:S02]  /*1a00*/  FFMA.RM R10, R7, R9, R10 ;  /* 0x00000009070a7223 */ /* 0x000fe4000000400a */
[----:B------:R-:W-:-:S02]  /*1a10*/  LOP3.LUT R5, R5, 0x800000, RZ, 0xfc, !PT ;  /* 0x0080000005057812 */ /* 0x000fc400078efcff */
[----:B------:R-:W-:Y:S02]  /*1a20*/  SEL R4, R4, RZ, P3 ;  /* 0x000000ff04047207 */ /* 0x000fe40001800000 */
[----:B------:R-:W-:Y:S02]  /*1a30*/  SHF.L.U32 R12, R5, R12, RZ ;  /* 0x0000000c050c7219 */ /* 0x000fe400000006ff */
[----:B------:R-:W-:Y:S02]  /*1a40*/  FSETP.NEU.FTZ.AND P0, PT, R3, R10, PT ;  /* 0x0000000a0300720b */ /* 0x000fe40003f1d000 */
[----:B------:R-:W-:Y:S02]  /*1a50*/  ISETP.NE.AND P1, PT, R12, RZ, P1 ;  /* 0x000000ff0c00720c */ /* 0x000fe40000f25270 */
[----:B------:R-:W-:Y:S02]  /*1a60*/  SHF.R.U32.HI R4, RZ, R4, R5 ;  /* 0x00000004ff047219 */ /* 0x000fe40000011605 */
[----:B------:R-:W-:-:S02]  /*1a70*/  PLOP3.LUT P0, PT, P0, P1, PT, 0xf8, 0x8f ;  /* 0x00000000008f781c */ /* 0x000fc40000703f70 */
[----:B------:R-:W-:Y:S02]  /*1a80*/  SHF.R.U32.HI R10, RZ, 0x1, R4 ;  /* 0x00000001ff0a7819 */ /* 0x000fe40000011604 */
[----:B------:R-:W-:-:S04]  /*1a90*/  SEL R3, RZ, 0x1, !P0 ;  /* 0x00000001ff037807 */ /* 0x000fc80004000000 */
[----:B------:R-:W-:-:S04]  /*1aa0*/  LOP3.LUT R3, R3, 0x1, R10, 0xf8, !PT ;  /* 0x0000000103037812 */ /* 0x000fc800078ef80a */
[----:B------:R-:W-:-:S05]  /*1ab0*/  LOP3.LUT R3, R3, R4, RZ, 0xc0, !PT ;  /* 0x0000000403037212 */ /* 0x000fca00078ec0ff */
[----:B------:R-:W-:-:S05]  /*1ac0*/  IMAD.IADD R3, R10, 0x1, R3 ;  /* 0x000000010a037824 */ /* 0x000fca00078e0203 */
[----:B------:R-:W-:Y:S01]  /*1ad0*/  LOP3.LUT R0, R3, R0, RZ, 0xfc, !PT ;  /* 0x0000000003007212 */ /* 0x000fe200078efcff */
[----:B------:R-:W-:Y:S06]  /*1ae0*/  BRA `(.L_x_41) ;  /* 0x0000000000107947 */ /* 0x000fec0003800000 */
.L_x_40:
[----:B------:R-:W-:-:S04]  /*1af0*/  LOP3.LUT R0, R0, 0x80000000, RZ, 0xc0, !PT ;  /* 0x8000000000007812 */ /* 0x000fc800078ec0ff */
[----:B------:R-:W-:Y:S01]  /*1b00*/  LOP3.LUT R0, R0, 0x7f800000, RZ, 0xfc, !PT ;  /* 0x7f80000000007812 */ /* 0x000fe200078efcff */
[----:B------:R-:W-:Y:S06]  /*1b10*/  BRA `(.L_x_41) ;  /* 0x0000000000047947 */ /* 0x000fec0003800000 */
.L_x_39:
[----:B------:R-:W-:-:S07]  /*1b20*/  IMAD R0, R3, 0x800000, R0 ;  /* 0x0080000003007824 */ /* 0x000fce00078e0200 */
.L_x_41:
[----:B------:R-:W-:Y:S05]  /*1b30*/  BSYNC.RECONVERGENT B3 ;  /* 0x0000000000037941 */ /* 0x000fea0003800200 */
.L_x_38:
[----:B------:R-:W-:Y:S05]  /*1b40*/  BRA `(.L_x_42) ;  /* 0x0000000000207947 */ /* 0x000fea0003800000 */
.L_x_37:
[----:B------:R-:W-:-:S04]  /*1b50*/  LOP3.LUT R0, R7, 0x80000000, R0, 0x48, !PT ;  /* 0x8000000007007812 */ /* 0x000fc800078e4800 */
[----:B------:R-:W-:Y:S01]  /*1b60*/  LOP3.LUT R0, R0, 0x7f800000, RZ, 0xfc, !PT ;  /* 0x7f80000000007812 */ /* 0x000fe200078efcff */
[----:B------:R-:W-:Y:S06]  /*1b70*/  BRA `(.L_x_42) ;  /* 0x0000000000147947 */ /* 0x000fec0003800000 */
.L_x_36:
[----:B------:R-:W-:Y:S01]  /*1b80*/  LOP3.LUT R0, R7, 0x80000000, R0, 0x48, !PT ;  /* 0x8000000007007812 */ /* 0x000fe200078e4800 */
[----:B------:R-:W-:Y:S06]  /*1b90*/  BRA `(.L_x_42) ;  /* 0x00000000000c7947 */ /* 0x000fec0003800000 */
.L_x_35:
[----:B------:R-:W0:Y:S01]  /*1ba0*/  MUFU.RSQ R0, -QNAN ;  /* 0xffc0000000007908 */ /* 0x000e220000001400 */
[----:B------:R-:W-:Y:S05]  /*1bb0*/  BRA `(.L_x_42) ;  /* 0x0000000000047947 */ /* 0x000fea0003800000 */
.L_x_34:
[----:B------:R-:W-:-:S07]  /*1bc0*/  FADD.FTZ R0, R0, R2 ;  /* 0x0000000200007221 */ /* 0x000fce0000010000 */
.L_x_42:
[----:B------:R-:W-:Y:S05]  /*1bd0*/  BSYNC.RECONVERGENT B2 ;  /* 0x0000000000027941 */ /* 0x000fea0003800200 */
.L_x_32:
[----:B------:R-:W-:-:S04]  /*1be0*/  IMAD.MOV.U32 R9, RZ, RZ, 0x0 ;  /* 0x00000000ff097424 */ /* 0x000fc800078e00ff */
[----:B0-----:R-:W-:Y:S05]  /*1bf0*/  RET.REL.NODEC R8 `(_Z6cal_piPdifii) ;  /* 0xffffffe408007950 */ /* 0x001fea0003c3ffff */
.L_x_43:
[----:B------:R-:W-:-:S00]  /*1c00*/  BRA `(.L_x_43) ;  /* 0xfffffffc00fc7947 */ /* 0x000fc0000383ffff */
[----:B------:R-:W-:-:S00]  /*1c10*/  NOP ;  /* 0x0000000000007918 */ /* 0x000fc00000000000 */
        /* <DEDUP_REMOVED lines=14> */
.L_x_45:


//--------------------- .nv.shared.reserved.0     --------------------------
	.section	.nv.shared.reserved.0,"aw",@nobits
	.weak		__nv_reservedSMEM_offset_0_alias
	.size		__nv_reservedSMEM_offset_0_alias, 0, 64
	.other		__nv_reservedSMEM_offset_0_alias,@"STO_CUDA_RESERVED_SHARED STV_DEFAULT"
__nv_reservedSMEM_offset_0_alias:
	.zero		0
	.zero		64


//--------------------- .nv.constant0._Z6cal_piPdifii --------------------------
	.section	.nv.constant0._Z6cal_piPdifii,"a",@progbits
	.sectionflags	@""
	.align	4
.nv.constant0._Z6cal_piPdifii:
	.zero		920


//--------------------- SYMBOLS --------------------------

	.type		.nv.reservedSmem.offset0,@object
	.size		.nv.reservedSmem.offset0,0x4
